	.headerflags	@"EF_CUDA_TEXMODE_UNIFIED EF_CUDA_64BIT_ADDRESS EF_CUDA_ACCELERATORS EF_CUDA_SM90 EF_CUDA_VIRTUAL_SM(EF_CUDA_SM90)"
	.elftype	@"ET_EXEC"


//--------------------- .nv.info                  --------------------------
	.section	.nv.info,"",@"SHT_CUDA_INFO"
	.align	4


	//----- nvinfo : EIATTR_REGCOUNT
	.align		4
        /*0000*/ 	.byte	0x04, 0x2f
        /*0002*/ 	.short	(.L_3 - .L_2)
	.align		4
.L_2:
        /*0004*/ 	.word	index@(triton_poi_fused__native_batch_norm_legit_no_training_add_mul_sigmoid_7)
        /*0008*/ 	.word	0x00000014


	//----- nvinfo : EIATTR_MIN_STACK_SIZE
	.align		4
.L_3:
        /*000c*/ 	.byte	0x04, 0x12
        /*000e*/ 	.short	(.L_5 - .L_4)
	.align		4
.L_4:
        /*0010*/ 	.word	index@(triton_poi_fused__native_batch_norm_legit_no_training_add_mul_sigmoid_7)
        /*0014*/ 	.word	0x00000000


	//----- nvinfo : EIATTR_FRAME_SIZE
	.align		4
.L_5:
        /*0018*/ 	.byte	0x04, 0x11
        /*001a*/ 	.short	(.L_7 - .L_6)
	.align		4
.L_6:
        /*001c*/ 	.word	index@(triton_poi_fused__native_batch_norm_legit_no_training_add_mul_sigmoid_7)
        /*0020*/ 	.word	0x00000000


	//----- nvinfo : EIATTR_MIN_STACK_SIZE
	.align		4
.L_7:
        /*0024*/ 	.byte	0x04, 0x12
        /*0026*/ 	.short	(.L_9 - .L_8)
	.align		4
.L_8:
        /*0028*/ 	.word	index@(triton_poi_fused__native_batch_norm_legit_no_training_add_mul_sigmoid_7)
        /*002c*/ 	.word	0x00000000
.L_9:


//--------------------- .nv.info.triton_poi_fused__native_batch_norm_legit_no_training_add_mul_sigmoid_7 --------------------------
	.section	.nv.info.triton_poi_fused__native_batch_norm_legit_no_training_add_mul_sigmoid_7,"",@"SHT_CUDA_INFO"
	.sectionflags	@""
	.align	4


	//----- nvinfo : EIATTR_CUDA_API_VERSION
	.align		4
        /*0000*/ 	.byte	0x04, 0x37
        /*0002*/ 	.short	(.L_11 - .L_10)
.L_10:
        /*0004*/ 	.word	0x0000007c


	//----- nvinfo : EIATTR_KPARAM_INFO
	.align		4
.L_11:
        /*0008*/ 	.byte	0x04, 0x17
        /*000a*/ 	.short	(.L_13 - .L_12)
.L_12:
        /*000c*/ 	.word	0x00000000
        /*0010*/ 	.short	0x0007
        /*0012*/ 	.short	0x0038
        /*0014*/ 	.byte	0x00, 0xf0, 0x11, 0x00


	//----- nvinfo : EIATTR_KPARAM_INFO
	.align		4
.L_13:
        /*0018*/ 	.byte	0x04, 0x17
        /*001a*/ 	.short	(.L_15 - .L_14)
.L_14:
        /*001c*/ 	.word	0x00000000
        /*0020*/ 	.short	0x0006
        /*0022*/ 	.short	0x0030
        /*0024*/ 	.byte	0x00, 0xf4, 0x21, 0x00


	//----- nvinfo : EIATTR_KPARAM_INFO
	.align		4
.L_15:
        /*0028*/ 	.byte	0x04, 0x17
        /*002a*/ 	.short	(.L_17 - .L_16)
.L_16:
        /*002c*/ 	.word	0x00000000
        /*0030*/ 	.short	0x0005
        /*0032*/ 	.short	0x0028
        /*0034*/ 	.byte	0x00, 0xf4, 0x21, 0x00


	//----- nvinfo : EIATTR_KPARAM_INFO
	.align		4
.L_17:
        /*0038*/ 	.byte	0x04, 0x17
        /*003a*/ 	.short	(.L_19 - .L_18)
.L_18:
        /*003c*/ 	.word	0x00000000
        /*0040*/ 	.short	0x0004
        /*0042*/ 	.short	0x0020
        /*0044*/ 	.byte	0x00, 0xf4, 0x21, 0x00


	//----- nvinfo : EIATTR_KPARAM_INFO
	.align		4
.L_19:
        /*0048*/ 	.byte	0x04, 0x17
        /*004a*/ 	.short	(.L_21 - .L_20)
.L_20:
        /*004c*/ 	.word	0x00000000
        /*0050*/ 	.short	0x0003
        /*0052*/ 	.short	0x0018
        /*0054*/ 	.byte	0x00, 0xf4, 0x21, 0x00


	//----- nvinfo : EIATTR_KPARAM_INFO
	.align		4
.L_21:
        /*0058*/ 	.byte	0x04, 0x17
        /*005a*/ 	.short	(.L_23 - .L_22)
.L_22:
        /*005c*/ 	.word	0x00000000
        /*0060*/ 	.short	0x0002
        /*0062*/ 	.short	0x0010
        /*0064*/ 	.byte	0x00, 0xf4, 0x21, 0x00


	//----- nvinfo : EIATTR_KPARAM_INFO
	.align		4
.L_23:
        /*0068*/ 	.byte	0x04, 0x17
        /*006a*/ 	.short	(.L_25 - .L_24)
.L_24:
        /*006c*/ 	.word	0x00000000
        /*0070*/ 	.short	0x0001
        /*0072*/ 	.short	0x0008
        /*0074*/ 	.byte	0x00, 0xf4, 0x21, 0x00


	//----- nvinfo : EIATTR_KPARAM_INFO
	.align		4
.L_25:
        /*0078*/ 	.byte	0x04, 0x17
        /*007a*/ 	.short	(.L_27 - .L_26)
.L_26:
        /*007c*/ 	.word	0x00000000
        /*0080*/ 	.short	0x0000
        /*0082*/ 	.short	0x0000
        /*0084*/ 	.byte	0x00, 0xf4, 0x21, 0x00


	//----- nvinfo : EIATTR_SPARSE_MMA_MASK
	.align		4
.L_27:
        /*0088*/ 	.byte	0x03, 0x50
        /*008a*/ 	.short	0x0000


	//----- nvinfo : EIATTR_MAXREG_COUNT
	.align		4
        /*008c*/ 	.byte	0x03, 0x1b
        /*008e*/ 	.short	0x00ff


	//----- nvinfo : EIATTR_EXIT_INSTR_OFFSETS
	.align		4
        /*0090*/ 	.byte	0x04, 0x1c
        /*0092*/ 	.short	(.L_29 - .L_28)


	//   ....[0]....
.L_28:
        /*0094*/ 	.word	0x00000410


	//   ....[1]....
        /*0098*/ 	.word	0x00000430


	//----- nvinfo : EIATTR_REQNTID
	.align		4
.L_29:
        /*009c*/ 	.byte	0x04, 0x10
        /*009e*/ 	.short	(.L_31 - .L_30)
.L_30:
        /*00a0*/ 	.word	0x00000080
        /*00a4*/ 	.word	0x00000001
        /*00a8*/ 	.word	0x00000001


	//----- nvinfo : EIATTR_CBANK_PARAM_SIZE
	.align		4
.L_31:
        /*00ac*/ 	.byte	0x03, 0x19
        /*00ae*/ 	.short	0x003c


	//----- nvinfo : EIATTR_PARAM_CBANK
	.align		4
        /*00b0*/ 	.byte	0x04, 0x0a
        /*00b2*/ 	.short	(.L_33 - .L_32)
	.align		4
.L_32:
        /*00b4*/ 	.word	index@(.nv.constant0.triton_poi_fused__native_batch_norm_legit_no_training_add_mul_sigmoid_7)
        /*00b8*/ 	.short	0x0210
        /*00ba*/ 	.short	0x003c


	//----- nvinfo : EIATTR_SW_WAR
	.align		4
.L_33:
        /*00bc*/ 	.byte	0x04, 0x36
        /*00be*/ 	.short	(.L_35 - .L_34)
.L_34:
        /*00c0*/ 	.word	0x00000008
.L_35:


//--------------------- .nv.callgraph             --------------------------
	.section	.nv.callgraph,"",@"SHT_CUDA_CALLGRAPH"
	.align	4
	.sectionentsize	8
	.align		4
        /*0000*/ 	.word	0x00000000
	.align		4
        /*0004*/ 	.word	0xffffffff
	.align		4
        /*0008*/ 	.word	0x00000000
	.align		4
        /*000c*/ 	.word	0xfffffffe
	.align		4
        /*0010*/ 	.word	0x00000000
	.align		4
        /*0014*/ 	.word	0xfffffffd
	.align		4
        /*0018*/ 	.word	0x00000000
	.align		4
        /*001c*/ 	.word	0xfffffffc


//--------------------- .nv.constant4             --------------------------
	.section	.nv.constant4,"a",@progbits
	.align	8
	.align		8
.nv.constant4:
        /*0000*/ 	.dword	_$_str
	.align		8
        /*0008*/ 	.dword	_$_str_$_2


//--------------------- .text.triton_poi_fused__native_batch_norm_legit_no_training_add_mul_sigmoid_7 --------------------------
	.section	.text.triton_poi_fused__native_batch_norm_legit_no_training_add_mul_sigmoid_7,"ax",@progbits
	.align	128
        .global         triton_poi_fused__native_batch_norm_legit_no_training_add_mul_sigmoid_7
        .type           triton_poi_fused__native_batch_norm_legit_no_training_add_mul_sigmoid_7,@function
        .size           triton_poi_fused__native_batch_norm_legit_no_training_add_mul_sigmoid_7,(.L_x_1 - triton_poi_fused__native_batch_norm_legit_no_training_add_mul_sigmoid_7)
        .other          triton_poi_fused__native_batch_norm_legit_no_training_add_mul_sigmoid_7,@"STO_CUDA_ENTRY STV_DEFAULT"
triton_poi_fused__native_batch_norm_legit_no_training_add_mul_sigmoid_7:
.text.triton_poi_fused__native_batch_norm_legit_no_training_add_mul_sigmoid_7:
[----:B------:R-:W0:Y:S01]  /*0000*/  LDC R1, c[0x0][0x28] ;  /* 0x00000a00ff017b82 */ /* 0x000e220000000800 */
[----:B------:R-:W1:Y:S07]  /*0010*/  S2R R0, SR_TID.X ;  /* 0x0000000000007919 */ /* 0x000e6e0000002100 */
[----:B------:R-:W2:Y:S01]  /*0020*/  LDC.64 R10, c[0x0][0x228] ;  /* 0x00008a00ff0a7b82 */ /* 0x000ea20000000a00 */
[----:B------:R-:W-:Y:S01]  /*0030*/  ULDC.64 UR4, c[0x0][0x208] ;  /* 0x0000820000047ab9 */ /* 0x000fe20000000a00 */
[----:B------:R-:W3:Y:S06]  /*0040*/  S2R R3, SR_CTAID.X ;  /* 0x0000000000037919 */ /* 0x000eec0000002500 */
[----:B------:R-:W4:Y:S08]  /*0050*/  LDC.64 R6, c[0x0][0x218] ;  /* 0x00008600ff067b82 */ /* 0x000f300000000a00 */
[----:B------:R-:W5:Y:S08]  /*0060*/  LDC.64 R8, c[0x0][0x220] ;  /* 0x00008800ff087b82 */ /* 0x000f700000000a00 */
[----:B------:R-:W5:Y:S01]  /*0070*/  LDC.64 R12, c[0x0][0x230] ;  /* 0x00008c00ff0c7b82 */ /* 0x000f620000000a00 */
[----:B-1----:R-:W-:-:S07]  /*0080*/  LOP3.LUT R0, R0, 0x7f, RZ, 0xc0, !PT ;  /* 0x0000007f00007812 */ /* 0x002fce00078ec0ff */
[----:B------:R-:W1:Y:S01]  /*0090*/  LDC.64 R14, c[0x0][0x238] ;  /* 0x00008e00ff0e7b82 */ /* 0x000e620000000a00 */
[----:B---3--:R-:W-:Y:S02]  /*00a0*/  SHF.R.S32.HI R2, RZ, 0x18, R3 ;  /* 0x00000018ff027819 */ /* 0x008fe40000011403 */
[----:B------:R-:W-:Y:S02]  /*00b0*/  LEA R0, R3, R0, 0x7 ;  /* 0x0000000003007211 */ /* 0x000fe400078e38ff */
[----:B------:R-:W-:Y:S02]  /*00c0*/  SGXT R3, R2, 0x1 ;  /* 0x000000010203781a */ /* 0x000fe40000000200 */
[----:B------:R-:W-:Y:S02]  /*00d0*/  ISETP.GE.AND P0, PT, R0, 0x800, PT ;  /* 0x000008000000780c */ /* 0x000fe40003f06270 */
[----:B------:R-:W-:-:S04]  /*00e0*/  LEA.HI R3, R3, R0, RZ, 0x6 ;  /* 0x0000000003037211 */ /* 0x000fc800078f30ff */
[----:B------:R-:W-:-:S04]  /*00f0*/  SHF.R.S32.HI R3, RZ, 0x6, R3 ;  /* 0x00000006ff037819 */ /* 0x000fc80000011403 */
[----:B------:R-:W-:-:S04]  /*0100*/  LEA.HI R2, R3, R3, RZ, 0x3 ;  /* 0x0000000303027211 */ /* 0x000fc800078f18ff */
[----:B------:R-:W-:-:S04]  /*0110*/  LOP3.LUT R2, R2, 0xfffffff8, RZ, 0xc0, !PT ;  /* 0xfffffff802027812 */ /* 0x000fc800078ec0ff */
[----:B------:R-:W-:Y:S02]  /*0120*/  IADD3 R5, R3, -R2, RZ ;  /* 0x8000000203057210 */ /* 0x000fe40007ffe0ff */
[----:B------:R-:W-:-:S03]  /*0130*/  CS2R R2, SRZ ;  /* 0x0000000000027805 */ /* 0x000fc6000001ff00 */
[----:B--2---:R-:W-:-:S05]  /*0140*/  IMAD.WIDE R10, R5, 0x4, R10 ;  /* 0x00000004050a7825 */ /* 0x004fca00078e020a */
[----:B------:R2:W3:Y:S01]  /*0150*/  @!P0 LDG.E.EL R2, desc[UR4][R10.64] ;  /* 0x000000040a028981 */ /* 0x0004e2000c2e1900 */
[----:B------:R-:W-:Y:S01]  /*0160*/  HFMA2.MMA R4, -RZ, RZ, 0, 0 ;  /* 0x00000000ff047435 */ /* 0x000fe200000001ff */
[----:B----4-:R-:W-:-:S04]  /*0170*/  IMAD.WIDE R6, R0, 0x4, R6 ;  /* 0x0000000400067825 */ /* 0x010fc800078e0206 */
[----:B-----5:R-:W-:Y:S01]  /*0180*/  IMAD.WIDE R8, R5, 0x4, R8 ;  /* 0x0000000405087825 */ /* 0x020fe200078e0208 */
[----:B------:R-:W4:Y:S01]  /*0190*/  @!P0 LDG.E R3, desc[UR4][R6.64] ;  /* 0x0000000406038981 */ /* 0x000f22000c1e1900 */
[----:B------:R-:W-:-:S03]  /*01a0*/  CS2R R16, SRZ ;  /* 0x0000000000107805 */ /* 0x000fc6000001ff00 */
[----:B------:R5:W4:Y:S01]  /*01b0*/  @!P0 LDG.E.EL R4, desc[UR4][R8.64] ;  /* 0x0000000408048981 */ /* 0x000b22000c2e1900 */
[----:B0-2---:R-:W-:-:S04]  /*01c0*/  IMAD.WIDE R10, R5, 0x4, R12 ;  /* 0x00000004050a7825 */ /* 0x005fc800078e020c */
[----:B-1----:R-:W-:Y:S01]  /*01d0*/  IMAD.WIDE R12, R5, 0x4, R14 ;  /* 0x00000004050c7825 */ /* 0x002fe200078e020e */
[----:B------:R-:W2:Y:S01]  /*01e0*/  @!P0 LDG.E.EL R16, desc[UR4][R10.64] ;  /* 0x000000040a108981 */ /* 0x000ea2000c2e1900 */
[----:B------:R-:W0:Y:S03]  /*01f0*/  LDC.64 R14, c[0x0][0x240] ;  /* 0x00009000ff0e7b82 */ /* 0x000e260000000a00 */
[----:B------:R-:W2:Y:S01]  /*0200*/  @!P0 LDG.E.EL R17, desc[UR4][R12.64] ;  /* 0x000000040c118981 */ /* 0x000ea2000c2e1900 */
[----:B------:R-:W-:Y:S01]  /*0210*/  MOV R5, RZ ;  /* 0x000000ff00057202 */ /* 0x000fe20000000f00 */
[----:B0-----:R-:W-:-:S05]  /*0220*/  IMAD.WIDE R14, R0, 0x4, R14 ;  /* 0x00000004000e7825 */ /* 0x001fca00078e020e */
[----:B------:R-:W2:Y:S01]  /*0230*/  @!P0 LDG.E R5, desc[UR4][R14.64] ;  /* 0x000000040e058981 */ /* 0x000ea2000c1e1900 */
[----:B-----5:R-:W-:Y:S01]  /*0240*/  HFMA2.MMA R9, -RZ, RZ, 1.625, 0 ;  /* 0x3e800000ff097435 */ /* 0x020fe200000001ff */
[----:B---3--:R-:W-:-:S04]  /*0250*/  FADD R2, R2, 0.0010000000474974513054 ;  /* 0x3a83126f02027421 */ /* 0x008fc80000000000 */
[----:B------:R-:W0:Y:S01]  /*0260*/  MUFU.SQRT R6, R2 ;  /* 0x0000000200067308 */ /* 0x000e220000002000 */
[----:B----4-:R-:W-:Y:S01]  /*0270*/  FADD R3, -R4, R3 ;  /* 0x0000000304037221 */ /* 0x010fe20000000100 */
[C---:B0-----:R-:W-:Y:S02]  /*0280*/  FSETP.GT.AND P1, PT, R6.reuse, 8.50705917302346158658e+37, PT ;  /* 0x7e8000000600780b */ /* 0x041fe40003f24000 */
[----:B------:R-:W-:Y:S02]  /*0290*/  FSETP.GEU.AND P2, PT, R6, 1.175494350822287508e-38, PT ;  /* 0x008000000600780b */ /* 0x000fe40003f4e000 */
[----:B------:R-:W-:-:S09]  /*02a0*/  FSEL R7, R9, 1, P1 ;  /* 0x3f80000009077808 */ /* 0x000fd20000800000 */
[----:B------:R-:W-:Y:S02]  /*02b0*/  @P1 FMUL R6, R6, 0.25 ;  /* 0x3e80000006061820 */ /* 0x000fe40000400000 */
[----:B------:R-:W-:Y:S02]  /*02c0*/  @!P2 FMUL R7, R7, 16777216 ;  /* 0x4b8000000707a820 */ /* 0x000fe40000400000 */
[----:B------:R-:W-:-:S06]  /*02d0*/  @!P2 FMUL R6, R6, 16777216 ;  /* 0x4b8000000606a820 */ /* 0x000fcc0000400000 */
[----:B------:R-:W0:Y:S02]  /*02e0*/  MUFU.RCP R6, R6 ;  /* 0x0000000600067308 */ /* 0x000e240000001000 */
[----:B0-----:R-:W-:-:S04]  /*02f0*/  FMUL R4, R6, R7 ;  /* 0x0000000706047220 */ /* 0x001fc80000400000 */
[----:B------:R-:W-:-:S04]  /*0300*/  FMUL R4, R3, R4 ;  /* 0x0000000403047220 */ /* 0x000fc80000400000 */
[----:B--2---:R-:W-:-:S04]  /*0310*/  FFMA R4, R4, R16, R17 ;  /* 0x0000001004047223 */ /* 0x004fc80000000011 */
[----:B------:R-:W-:-:S04]  /*0320*/  FADD R2, RZ, -R4 ;  /* 0x80000004ff027221 */ /* 0x000fc80000000000 */
[----:B------:R-:W-:-:S05]  /*0330*/  FMUL R7, R2, 1.4426950216293334961 ;  /* 0x3fb8aa3b02077820 */ /* 0x000fca0000400000 */
[----:B------:R-:W-:-:S13]  /*0340*/  FSETP.GEU.AND P1, PT, R7, -126, PT ;  /* 0xc2fc00000700780b */ /* 0x000fda0003f2e000 */
[----:B------:R-:W-:-:S04]  /*0350*/  @!P1 FMUL R7, R7, 0.5 ;  /* 0x3f00000007079820 */ /* 0x000fc80000400000 */
[----:B------:R-:W0:Y:S02]  /*0360*/  MUFU.EX2 R2, R7 ;  /* 0x0000000700027308 */ /* 0x000e240000000800 */
[----:B0-----:R-:W-:-:S04]  /*0370*/  @!P1 FMUL R2, R2, R2 ;  /* 0x0000000202029220 */ /* 0x001fc80000400000 */
[----:B------:R-:W-:Y:S02]  /*0380*/  FADD R6, R2, 1 ;  /* 0x3f80000002067421 */ /* 0x000fe40000000000 */
[----:B------:R-:W0:Y:S03]  /*0390*/  LDC.64 R2, c[0x0][0x210] ;  /* 0x00008400ff027b82 */ /* 0x000e260000000a00 */
[----:B------:R-:W-:-:S04]  /*03a0*/  FSETP.GT.AND P1, PT, R6, 8.50705917302346158658e+37, PT ;  /* 0x7e8000000600780b */ /* 0x000fc80003f24000 */
[----:B------:R-:W-:-:S09]  /*03b0*/  FSEL R9, R9, 1, P1 ;  /* 0x3f80000009097808 */ /* 0x000fd20000800000 */
[----:B------:R-:W-:-:S06]  /*03c0*/  @P1 FMUL R6, R6, 0.25 ;  /* 0x3e80000006061820 */ /* 0x000fcc0000400000 */
[----:B------:R-:W1:Y:S01]  /*03d0*/  MUFU.RCP R6, R6 ;  /* 0x0000000600067308 */ /* 0x000e620000001000 */
[----:B0-----:R-:W-:-:S04]  /*03e0*/  IMAD.WIDE R2, R0, 0x4, R2 ;  /* 0x0000000400027825 */ /* 0x001fc800078e0202 */
[----:B-1----:R-:W-:-:S04]  /*03f0*/  FMUL R9, R6, R9 ;  /* 0x0000000906097220 */ /* 0x002fc80000400000 */
[----:B------:R-:W-:Y:S01]  /*0400*/  FFMA R5, R4, R9, R5 ;  /* 0x0000000904057223 */ /* 0x000fe20000000005 */
[----:B------:R-:W-:Y:S06]  /*0410*/  @P0 EXIT ;  /* 0x000000000000094d */ /* 0x000fec0003800000 */
[----:B------:R-:W-:Y:S01]  /*0420*/  STG.E desc[UR4][R2.64], R5 ;  /* 0x0000000502007986 */ /* 0x000fe2000c101904 */
[----:B------:R-:W-:Y:S05]  /*0430*/  EXIT ;  /* 0x000000000000794d */ /* 0x000fea0003800000 */
.L_x_0:
[----:B------:R-:W-:-:S00]  /*0440*/  BRA `(.L_x_0) ;  /* 0xfffffffc00fc7947 */ /* 0x000fc0000383ffff */
[----:B------:R-:W-:-:S00]  /*0450*/  NOP ;  /* 0x0000000000007918 */ /* 0x000fc00000000000 */
        /* <DEDUP_REMOVED lines=10> */
.L_x_1:


//--------------------- .nv.global.init           --------------------------
	.section	.nv.global.init,"aw",@progbits
.nv.global.init:
	.type		_$_str,@object
	.size		_$_str,(_$_str_$_2 - _$_str)
_$_str:
        /*0000*/ 	.byte	0x5f, 0x5f, 0x43, 0x55, 0x44, 0x41, 0x5f, 0x46, 0x54, 0x5a, 0x00
	.type		_$_str_$_2,@object
	.size		_$_str_$_2,(.L_1 - _$_str_$_2)
_$_str_$_2:
        /*000b*/ 	.byte	0x5f, 0x5f, 0x43, 0x55, 0x44, 0x41, 0x5f, 0x50, 0x52, 0x45, 0x43, 0x5f, 0x53, 0x51, 0x52, 0x54
        /*001b*/ 	.byte	0x00
.L_1:


//--------------------- .nv.constant0.triton_poi_fused__native_batch_norm_legit_no_training_add_mul_sigmoid_7 --------------------------
	.section	.nv.constant0.triton_poi_fused__native_batch_norm_legit_no_training_add_mul_sigmoid_7,"a",@progbits
	.sectionflags	@""
	.align	4
.nv.constant0.triton_poi_fused__native_batch_norm_legit_no_training_add_mul_sigmoid_7:
	.zero		588
